	.headerflags	@"EF_CUDA_TEXMODE_UNIFIED EF_CUDA_64BIT_ADDRESS EF_CUDA_ACCELERATORS EF_CUDA_SM90 EF_CUDA_VIRTUAL_SM(EF_CUDA_SM90)"
	.elftype	@"ET_EXEC"


//--------------------- .nv.info                  --------------------------
	.section	.nv.info,"",@"SHT_CUDA_INFO"
	.align	4


	//----- nvinfo : EIATTR_REGCOUNT
	.align		4
        /*0000*/ 	.byte	0x04, 0x2f
        /*0002*/ 	.short	(.L_1 - .L_0)
	.align		4
.L_0:
        /*0004*/ 	.word	index@(triton_poi_fused_convolution_55)
        /*0008*/ 	.word	0x0000000c


	//----- nvinfo : EIATTR_MIN_STACK_SIZE
	.align		4
.L_1:
        /*000c*/ 	.byte	0x04, 0x12
        /*000e*/ 	.short	(.L_3 - .L_2)
	.align		4
.L_2:
        /*0010*/ 	.word	index@(triton_poi_fused_convolution_55)
        /*0014*/ 	.word	0x00000000


	//----- nvinfo : EIATTR_FRAME_SIZE
	.align		4
.L_3:
        /*0018*/ 	.byte	0x04, 0x11
        /*001a*/ 	.short	(.L_5 - .L_4)
	.align		4
.L_4:
        /*001c*/ 	.word	index@(triton_poi_fused_convolution_55)
        /*0020*/ 	.word	0x00000000


	//----- nvinfo : EIATTR_MIN_STACK_SIZE
	.align		4
.L_5:
        /*0024*/ 	.byte	0x04, 0x12
        /*0026*/ 	.short	(.L_7 - .L_6)
	.align		4
.L_6:
        /*0028*/ 	.word	index@(triton_poi_fused_convolution_55)
        /*002c*/ 	.word	0x00000000
.L_7:


//--------------------- .nv.info.triton_poi_fused_convolution_55 --------------------------
	.section	.nv.info.triton_poi_fused_convolution_55,"",@"SHT_CUDA_INFO"
	.sectionflags	@""
	.align	4


	//----- nvinfo : EIATTR_CUDA_API_VERSION
	.align		4
        /*0000*/ 	.byte	0x04, 0x37
        /*0002*/ 	.short	(.L_9 - .L_8)
.L_8:
        /*0004*/ 	.word	0x0000007c


	//----- nvinfo : EIATTR_KPARAM_INFO
	.align		4
.L_9:
        /*0008*/ 	.byte	0x04, 0x17
        /*000a*/ 	.short	(.L_11 - .L_10)
.L_10:
        /*000c*/ 	.word	0x00000000
        /*0010*/ 	.short	0x0002
        /*0012*/ 	.short	0x0010
        /*0014*/ 	.byte	0x00, 0xf0, 0x11, 0x00


	//----- nvinfo : EIATTR_KPARAM_INFO
	.align		4
.L_11:
        /*0018*/ 	.byte	0x04, 0x17
        /*001a*/ 	.short	(.L_13 - .L_12)
.L_12:
        /*001c*/ 	.word	0x00000000
        /*0020*/ 	.short	0x0001
        /*0022*/ 	.short	0x0008
        /*0024*/ 	.byte	0x00, 0xf4, 0x21, 0x00


	//----- nvinfo : EIATTR_KPARAM_INFO
	.align		4
.L_13:
        /*0028*/ 	.byte	0x04, 0x17
        /*002a*/ 	.short	(.L_15 - .L_14)
.L_14:
        /*002c*/ 	.word	0x00000000
        /*0030*/ 	.short	0x0000
        /*0032*/ 	.short	0x0000
        /*0034*/ 	.byte	0x00, 0xf4, 0x21, 0x00


	//----- nvinfo : EIATTR_SPARSE_MMA_MASK
	.align		4
.L_15:
        /*0038*/ 	.byte	0x03, 0x50
        /*003a*/ 	.short	0x0000


	//----- nvinfo : EIATTR_MAXREG_COUNT
	.align		4
        /*003c*/ 	.byte	0x03, 0x1b
        /*003e*/ 	.short	0x00ff


	//----- nvinfo : EIATTR_EXIT_INSTR_OFFSETS
	.align		4
        /*0040*/ 	.byte	0x04, 0x1c
        /*0042*/ 	.short	(.L_17 - .L_16)


	//   ....[0]....
.L_16:
        /*0044*/ 	.word	0x00000170


	//   ....[1]....
        /*0048*/ 	.word	0x00000190


	//----- nvinfo : EIATTR_REQNTID
	.align		4
.L_17:
        /*004c*/ 	.byte	0x04, 0x10
        /*004e*/ 	.short	(.L_19 - .L_18)
.L_18:
        /*0050*/ 	.word	0x00000080
        /*0054*/ 	.word	0x00000001
        /*0058*/ 	.word	0x00000001


	//----- nvinfo : EIATTR_CBANK_PARAM_SIZE
	.align		4
.L_19:
        /*005c*/ 	.byte	0x03, 0x19
        /*005e*/ 	.short	0x0014


	//----- nvinfo : EIATTR_PARAM_CBANK
	.align		4
        /*0060*/ 	.byte	0x04, 0x0a
        /*0062*/ 	.short	(.L_21 - .L_20)
	.align		4
.L_20:
        /*0064*/ 	.word	index@(.nv.constant0.triton_poi_fused_convolution_55)
        /*0068*/ 	.short	0x0210
        /*006a*/ 	.short	0x0014


	//----- nvinfo : EIATTR_SW_WAR
	.align		4
.L_21:
        /*006c*/ 	.byte	0x04, 0x36
        /*006e*/ 	.short	(.L_23 - .L_22)
.L_22:
        /*0070*/ 	.word	0x00000008
.L_23:


//--------------------- .nv.callgraph             --------------------------
	.section	.nv.callgraph,"",@"SHT_CUDA_CALLGRAPH"
	.align	4
	.sectionentsize	8
	.align		4
        /*0000*/ 	.word	0x00000000
	.align		4
        /*0004*/ 	.word	0xffffffff
	.align		4
        /*0008*/ 	.word	0x00000000
	.align		4
        /*000c*/ 	.word	0xfffffffe
	.align		4
        /*0010*/ 	.word	0x00000000
	.align		4
        /*0014*/ 	.word	0xfffffffd
	.align		4
        /*0018*/ 	.word	0x00000000
	.align		4
        /*001c*/ 	.word	0xfffffffc


//--------------------- .text.triton_poi_fused_convolution_55 --------------------------
	.section	.text.triton_poi_fused_convolution_55,"ax",@progbits
	.align	128
        .global         triton_poi_fused_convolution_55
        .type           triton_poi_fused_convolution_55,@function
        .size           triton_poi_fused_convolution_55,(.L_x_1 - triton_poi_fused_convolution_55)
        .other          triton_poi_fused_convolution_55,@"STO_CUDA_ENTRY STV_DEFAULT"
triton_poi_fused_convolution_55:
.text.triton_poi_fused_convolution_55:
[----:B------:R-:W0:Y:S02]  /*0000*/  LDC R1, c[0x0][0x28] ;  /* 0x00000a00ff017b82 */ /* 0x000e240000000800 */
[----:B------:R-:W1:Y:S01]  /*0010*/  S2R R0, SR_TID.X ;  /* 0x0000000000007919 */ /* 0x000e620000002100 */
[----:B------:R-:W-:Y:S01]  /*0020*/  HFMA2.MMA R6, -RZ, RZ, 0, 0 ;  /* 0x00000000ff067435 */ /* 0x000fe200000001ff */
[----:B------:R-:W2:Y:S01]  /*0030*/  LDC.64 R4, c[0x0][0x218] ;  /* 0x00008600ff047b82 */ /* 0x000ea20000000a00 */
[----:B------:R-:W-:Y:S01]  /*0040*/  ULDC.64 UR4, c[0x0][0x208] ;  /* 0x0000820000047ab9 */ /* 0x000fe20000000a00 */
[----:B------:R-:W3:Y:S06]  /*0050*/  S2R R7, SR_CTAID.X ;  /* 0x0000000000077919 */ /* 0x000eec0000002500 */
[----:B------:R-:W4:Y:S01]  /*0060*/  LDC.64 R2, c[0x0][0x210] ;  /* 0x00008400ff027b82 */ /* 0x000f220000000a00 */
[----:B-1----:R-:W-:-:S04]  /*0070*/  SHF.L.U32 R0, R0, 0x1, RZ ;  /* 0x0000000100007819 */ /* 0x002fc800000006ff */
[----:B------:R-:W-:-:S04]  /*0080*/  LOP3.LUT R0, R0, 0xfe, RZ, 0xc0, !PT ;  /* 0x000000fe00007812 */ /* 0x000fc800078ec0ff */
[----:B---3--:R-:W-:-:S04]  /*0090*/  LEA R7, R7, R0, 0x8 ;  /* 0x0000000007077211 */ /* 0x008fc800078e40ff */
[C---:B------:R-:W-:Y:S01]  /*00a0*/  ISETP.GE.AND P0, PT, R7.reuse, 0x8e8, PT ;  /* 0x000008e80700780c */ /* 0x040fe20003f06270 */
[----:B------:R-:W-:-:S04]  /*00b0*/  IMAD.HI R0, R7, -0x1a0c934f, R6 ;  /* 0xe5f36cb107007827 */ /* 0x000fc800078e0206 */
[----:B----4-:R-:W-:Y:S01]  /*00c0*/  IMAD.WIDE R2, R7, 0x4, R2 ;  /* 0x0000000407027825 */ /* 0x010fe200078e0202 */
[----:B------:R-:W-:-:S04]  /*00d0*/  SHF.R.U32.HI R9, RZ, 0x1f, R0 ;  /* 0x0000001fff097819 */ /* 0x000fc80000011600 */
[----:B------:R-:W-:-:S05]  /*00e0*/  LEA.HI.SX32 R9, R0, R9, 0x17 ;  /* 0x0000000900097211 */ /* 0x000fca00078fbaff */
[----:B------:R-:W-:Y:S01]  /*00f0*/  IMAD R9, R9, -0x23a, R7 ;  /* 0xfffffdc609097824 */ /* 0x000fe200078e0207 */
[----:B------:R-:W-:-:S03]  /*0100*/  MOV R7, RZ ;  /* 0x000000ff00077202 */ /* 0x000fc60000000f00 */
[----:B--2---:R-:W-:Y:S01]  /*0110*/  IMAD.WIDE R4, R9, 0x4, R4 ;  /* 0x0000000409047825 */ /* 0x004fe200078e0204 */
[----:B------:R-:W-:Y:S02]  /*0120*/  CS2R R8, SRZ ;  /* 0x0000000000087805 */ /* 0x000fe4000001ff00 */
[----:B------:R-:W2:Y:S04]  /*0130*/  @!P0 LDG.E.64 R6, desc[UR4][R2.64] ;  /* 0x0000000402068981 */ /* 0x000ea8000c1e1b00 */
[----:B------:R-:W2:Y:S02]  /*0140*/  @!P0 LDG.E.EL.64 R8, desc[UR4][R4.64] ;  /* 0x0000000404088981 */ /* 0x000ea4000c2e1b00 */
[----:B--2---:R-:W-:Y:S01]  /*0150*/  FADD R6, R8, R6 ;  /* 0x0000000608067221 */ /* 0x004fe20000000000 */
[----:B------:R-:W-:Y:S01]  /*0160*/  FADD R7, R9, R7 ;  /* 0x0000000709077221 */ /* 0x000fe20000000000 */
[----:B------:R-:W-:Y:S06]  /*0170*/  @P0 EXIT ;  /* 0x000000000000094d */ /* 0x000fec0003800000 */
[----:B------:R-:W-:Y:S01]  /*0180*/  STG.E.64 desc[UR4][R2.64], R6 ;  /* 0x0000000602007986 */ /* 0x000fe2000c101b04 */
[----:B------:R-:W-:Y:S05]  /*0190*/  EXIT ;  /* 0x000000000000794d */ /* 0x000fea0003800000 */
.L_x_0:
[----:B------:R-:W-:-:S00]  /*01a0*/  BRA `(.L_x_0) ;  /* 0xfffffffc00fc7947 */ /* 0x000fc0000383ffff */
[----:B------:R-:W-:-:S00]  /*01b0*/  NOP ;  /* 0x0000000000007918 */ /* 0x000fc00000000000 */
        /* <DEDUP_REMOVED lines=12> */
.L_x_1:


//--------------------- .nv.constant0.triton_poi_fused_convolution_55 --------------------------
	.section	.nv.constant0.triton_poi_fused_convolution_55,"a",@progbits
	.sectionflags	@""
	.align	4
.nv.constant0.triton_poi_fused_convolution_55:
	.zero		548
